//
// Generated by NVIDIA NVVM Compiler
//
// Compiler Build ID: CL-36424714
// Cuda compilation tools, release 13.0, V13.0.88
// Based on NVVM 20.0.0
//

.version 9.0
.target sm_100
.address_size 64

	// .globl	_Z14convolve2D_GPUPhS_Pd

.visible .entry _Z14convolve2D_GPUPhS_Pd(
	.param .u64 .ptr .align 1 _Z14convolve2D_GPUPhS_Pd_param_0,
	.param .u64 .ptr .align 1 _Z14convolve2D_GPUPhS_Pd_param_1,
	.param .u64 .ptr .align 1 _Z14convolve2D_GPUPhS_Pd_param_2
)
{
	.reg .pred 	%p<13>;
	.reg .b16 	%rs<10>;
	.reg .b32 	%r<44>;
	.reg .b64 	%rd<27>;
	.reg .b64 	%fd<49>;

	ld.param.u64 	%rd5, [_Z14convolve2D_GPUPhS_Pd_param_0];
	ld.param.u64 	%rd4, [_Z14convolve2D_GPUPhS_Pd_param_1];
	ld.param.u64 	%rd6, [_Z14convolve2D_GPUPhS_Pd_param_2];
	cvta.to.global.u64 	%rd1, %rd6;
	cvta.to.global.u64 	%rd2, %rd5;
	mov.u32 	%r1, %ntid.x;
	mov.u32 	%r17, %ctaid.x;
	mov.u32 	%r18, %tid.x;
	mad.lo.s32 	%r2, %r1, %r17, %r18;
	setp.gt.u32 	%p1, %r2, 99999999;
	@%p1 bra 	$L__BB0_23;
	mul.hi.u32 	%r19, %r2, -776530087;
	shr.u32 	%r42, %r19, 13;
	mov.u32 	%r20, %nctaid.x;
	mul.lo.s32 	%r4, %r1, %r20;
	mul.lo.s32 	%r21, %r42, 10000;
	sub.s32 	%r5, %r2, %r21;
	cvta.to.global.u64 	%rd3, %rd4;
$L__BB0_2:
	add.s32 	%r7, %r42, -1;
	mul.lo.s32 	%r8, %r42, 10000;
	add.s32 	%r9, %r8, -10000;
	add.s32 	%r10, %r42, 1;
	add.s32 	%r11, %r8, 10000;
	mov.u32 	%r43, %r5;
$L__BB0_3:
	add.s32 	%r13, %r43, -1;
	mov.f64 	%fd41, 0d0000000000000000;
	max.u32 	%r22, %r7, %r13;
	setp.gt.u32 	%p2, %r22, 9999;
	@%p2 bra 	$L__BB0_5;
	add.s32 	%r23, %r13, %r9;
	cvt.u64.u32 	%rd7, %r23;
	add.s64 	%rd8, %rd2, %rd7;
	ld.global.u8 	%rs1, [%rd8];
	cvt.rn.f64.u16 	%fd20, %rs1;
	ld.global.f64 	%fd21, [%rd1];
	fma.rn.f64 	%fd41, %fd21, %fd20, 0d0000000000000000;
$L__BB0_5:
	max.u32 	%r24, %r7, %r43;
	setp.gt.u32 	%p3, %r24, 9999;
	@%p3 bra 	$L__BB0_7;
	add.s32 	%r25, %r43, %r9;
	cvt.u64.u32 	%rd9, %r25;
	add.s64 	%rd10, %rd2, %rd9;
	ld.global.u8 	%rs2, [%rd10];
	cvt.rn.f64.u16 	%fd22, %rs2;
	ld.global.f64 	%fd23, [%rd1+8];
	fma.rn.f64 	%fd41, %fd23, %fd22, %fd41;
$L__BB0_7:
	add.s32 	%r14, %r43, 1;
	max.u32 	%r26, %r7, %r14;
	setp.gt.u32 	%p4, %r26, 9999;
	@%p4 bra 	$L__BB0_9;
	add.s32 	%r27, %r14, %r9;
	cvt.u64.u32 	%rd11, %r27;
	add.s64 	%rd12, %rd2, %rd11;
	ld.global.u8 	%rs3, [%rd12];
	cvt.rn.f64.u16 	%fd24, %rs3;
	ld.global.f64 	%fd25, [%rd1+16];
	fma.rn.f64 	%fd41, %fd25, %fd24, %fd41;
$L__BB0_9:
	max.u32 	%r28, %r42, %r13;
	setp.gt.u32 	%p5, %r28, 9999;
	@%p5 bra 	$L__BB0_11;
	add.s32 	%r29, %r13, %r8;
	cvt.u64.u32 	%rd13, %r29;
	add.s64 	%rd14, %rd2, %rd13;
	ld.global.u8 	%rs4, [%rd14];
	cvt.rn.f64.u16 	%fd26, %rs4;
	ld.global.f64 	%fd27, [%rd1+24];
	fma.rn.f64 	%fd41, %fd27, %fd26, %fd41;
$L__BB0_11:
	max.u32 	%r30, %r42, %r43;
	setp.gt.u32 	%p6, %r30, 9999;
	@%p6 bra 	$L__BB0_13;
	add.s32 	%r31, %r43, %r8;
	cvt.u64.u32 	%rd15, %r31;
	add.s64 	%rd16, %rd2, %rd15;
	ld.global.u8 	%rs5, [%rd16];
	cvt.rn.f64.u16 	%fd28, %rs5;
	ld.global.f64 	%fd29, [%rd1+32];
	fma.rn.f64 	%fd41, %fd29, %fd28, %fd41;
$L__BB0_13:
	max.u32 	%r32, %r42, %r14;
	setp.gt.u32 	%p7, %r32, 9999;
	@%p7 bra 	$L__BB0_15;
	add.s32 	%r33, %r14, %r8;
	cvt.u64.u32 	%rd17, %r33;
	add.s64 	%rd18, %rd2, %rd17;
	ld.global.u8 	%rs6, [%rd18];
	cvt.rn.f64.u16 	%fd30, %rs6;
	ld.global.f64 	%fd31, [%rd1+40];
	fma.rn.f64 	%fd41, %fd31, %fd30, %fd41;
$L__BB0_15:
	max.u32 	%r34, %r10, %r13;
	setp.gt.u32 	%p8, %r34, 9999;
	@%p8 bra 	$L__BB0_17;
	add.s32 	%r35, %r13, %r11;
	cvt.u64.u32 	%rd19, %r35;
	add.s64 	%rd20, %rd2, %rd19;
	ld.global.u8 	%rs7, [%rd20];
	cvt.rn.f64.u16 	%fd32, %rs7;
	ld.global.f64 	%fd33, [%rd1+48];
	fma.rn.f64 	%fd41, %fd33, %fd32, %fd41;
$L__BB0_17:
	max.u32 	%r36, %r10, %r43;
	setp.gt.u32 	%p9, %r36, 9999;
	@%p9 bra 	$L__BB0_19;
	add.s32 	%r37, %r43, %r11;
	cvt.u64.u32 	%rd21, %r37;
	add.s64 	%rd22, %rd2, %rd21;
	ld.global.u8 	%rs8, [%rd22];
	cvt.rn.f64.u16 	%fd34, %rs8;
	ld.global.f64 	%fd35, [%rd1+56];
	fma.rn.f64 	%fd41, %fd35, %fd34, %fd41;
$L__BB0_19:
	max.u32 	%r38, %r10, %r14;
	setp.gt.u32 	%p10, %r38, 9999;
	@%p10 bra 	$L__BB0_21;
	add.s32 	%r39, %r14, %r11;
	cvt.u64.u32 	%rd23, %r39;
	add.s64 	%rd24, %rd2, %rd23;
	ld.global.u8 	%rs9, [%rd24];
	cvt.rn.f64.u16 	%fd36, %rs9;
	ld.global.f64 	%fd37, [%rd1+64];
	fma.rn.f64 	%fd41, %fd37, %fd36, %fd41;
$L__BB0_21:
	abs.f64 	%fd38, %fd41;
	add.f64 	%fd39, %fd38, 0d3FE0000000000000;
	cvt.rzi.u32.f64 	%r40, %fd39;
	add.s32 	%r41, %r43, %r8;
	cvt.s64.s32 	%rd25, %r41;
	add.s64 	%rd26, %rd3, %rd25;
	st.global.u8 	[%rd26], %r40;
	add.s32 	%r43, %r43, %r4;
	setp.lt.s32 	%p11, %r43, 10000;
	@%p11 bra 	$L__BB0_3;
	add.s32 	%r42, %r42, %r4;
	setp.lt.s32 	%p12, %r42, 10000;
	@%p12 bra 	$L__BB0_2;
$L__BB0_23:
	ret;

}


// ===== COMPILED SASS (sm_100) =====

	.target	sm_100

	.elftype	@"ET_EXEC"


//--------------------- .note.nv.tkinfo           --------------------------
	.section	.note.nv.tkinfo,"",@"SHT_NOTE"
	.sectionflags	@"SHF_NOTE_NV_TKINFO"
	.tkinfo
        /*0018*/ 	.word	0x00000002
        /*0030*/ 	.string	""
        /*0030*/ 	.string	"ptxas"
        /*0030*/ 	.string	"Cuda compilation tools, release 13.0, V13.0.88"
        /*0030*/ 	.string	"Build cuda_13.0.r13.0/compiler.36424714_0"
        /*0030*/ 	.string	"-arch sm_100 -m 64 "



//--------------------- .note.nv.cuinfo           --------------------------
	.section	.note.nv.cuinfo,"",@"SHT_NOTE"
	.sectionflags	@"SHF_NOTE_NV_CUINFO"
        /*0018*/ 	.short	0x0002
        /*001a*/ 	.short	0x0064
        /*001c*/ 	.short	0x0082
	.zero		2


//--------------------- .nv.info                  --------------------------
	.section	.nv.info,"",@"SHT_CUDA_INFO"
	.align	4


	//----- nvinfo : EIATTR_REGCOUNT
	.align		4
        /*0000*/ 	.byte	0x04, 0x2f
        /*0002*/ 	.short	(.L_1 - .L_0)
	.align		4
.L_0:
        /*0004*/ 	.word	index@(_Z14convolve2D_GPUPhS_Pd)
        /*0008*/ 	.word	0x00000020


	//----- nvinfo : EIATTR_FRAME_SIZE
	.align		4
.L_1:
        /*000c*/ 	.byte	0x04, 0x11
        /*000e*/ 	.short	(.L_3 - .L_2)
	.align		4
.L_2:
        /*0010*/ 	.word	index@(_Z14convolve2D_GPUPhS_Pd)
        /*0014*/ 	.word	0x00000000


	//----- nvinfo : EIATTR_MIN_STACK_SIZE
	.align		4
.L_3:
        /*0018*/ 	.byte	0x04, 0x12
        /*001a*/ 	.short	(.L_5 - .L_4)
	.align		4
.L_4:
        /*001c*/ 	.word	index@(_Z14convolve2D_GPUPhS_Pd)
        /*0020*/ 	.word	0x00000000
.L_5:


//--------------------- .nv.compat                --------------------------
	.section	.nv.compat,"",@"SHT_CUDA_COMPAT_INFO"
	.align	4
        /*0000*/ 	.byte	0x02, 0x09, 0x00, 0x00, 0x02, 0x02, 0x01, 0x00, 0x02, 0x05, 0x05, 0x00, 0x03, 0x07, 0x01, 0x01
        /*0010*/ 	.byte	0x02, 0x03, 0x00, 0x00, 0x02, 0x06, 0x01, 0x00, 0x04, 0x0b, 0x08, 0x00, 0x01, 0x00, 0x00, 0x00
        /*0020*/ 	.byte	0x00, 0x00, 0x00, 0x00


//--------------------- .nv.info._Z14convolve2D_GPUPhS_Pd --------------------------
	.section	.nv.info._Z14convolve2D_GPUPhS_Pd,"",@"SHT_CUDA_INFO"
	.sectionflags	@""
	.align	4


	//----- nvinfo : EIATTR_CUDA_API_VERSION
	.align		4
        /*0000*/ 	.byte	0x04, 0x37
        /*0002*/ 	.short	(.L_7 - .L_6)
.L_6:
        /*0004*/ 	.word	0x00000082


	//----- nvinfo : EIATTR_KPARAM_INFO
	.align		4
.L_7:
        /*0008*/ 	.byte	0x04, 0x17
        /*000a*/ 	.short	(.L_9 - .L_8)
.L_8:
        /*000c*/ 	.word	0x00000000
        /*0010*/ 	.short	0x0002
        /*0012*/ 	.short	0x0010
        /*0014*/ 	.byte	0x00, 0xf5, 0x21, 0x00


	//----- nvinfo : EIATTR_KPARAM_INFO
	.align		4
.L_9:
        /*0018*/ 	.byte	0x04, 0x17
        /*001a*/ 	.short	(.L_11 - .L_10)
.L_10:
        /*001c*/ 	.word	0x00000000
        /*0020*/ 	.short	0x0001
        /*0022*/ 	.short	0x0008
        /*0024*/ 	.byte	0x00, 0xf5, 0x21, 0x00


	//----- nvinfo : EIATTR_KPARAM_INFO
	.align		4
.L_11:
        /*0028*/ 	.byte	0x04, 0x17
        /*002a*/ 	.short	(.L_13 - .L_12)
.L_12:
        /*002c*/ 	.word	0x00000000
        /*0030*/ 	.short	0x0000
        /*0032*/ 	.short	0x0000
        /*0034*/ 	.byte	0x00, 0xf5, 0x21, 0x00


	//----- nvinfo : EIATTR_SPARSE_MMA_MASK
	.align		4
.L_13:
        /*0038*/ 	.byte	0x03, 0x50
        /*003a*/ 	.short	0x0000


	//----- nvinfo : EIATTR_MAXREG_COUNT
	.align		4
        /*003c*/ 	.byte	0x03, 0x1b
        /*003e*/ 	.short	0x00ff


	//----- nvinfo : EIATTR_MERCURY_ISA_VERSION
	.align		4
        /*0040*/ 	.byte	0x03, 0x5f
        /*0042*/ 	.short	0x0101


	//----- nvinfo : EIATTR_VRC_CTA_INIT_COUNT
	.align		4
        /*0044*/ 	.byte	0x02, 0x4a
	.zero		1
	.zero		1


	//----- nvinfo : EIATTR_EXIT_INSTR_OFFSETS
	.align		4
        /*0048*/ 	.byte	0x04, 0x1c
        /*004a*/ 	.short	(.L_15 - .L_14)


	//   ....[0]....
.L_14:
        /*004c*/ 	.word	0x00000060


	//   ....[1]....
        /*0050*/ 	.word	0x00000870


	//----- nvinfo : EIATTR_CRS_STACK_SIZE
	.align		4
.L_15:
        /*0054*/ 	.byte	0x04, 0x1e
        /*0056*/ 	.short	(.L_17 - .L_16)
.L_16:
        /*0058*/ 	.word	0x00000000


	//----- nvinfo : EIATTR_CBANK_PARAM_SIZE
	.align		4
.L_17:
        /*005c*/ 	.byte	0x03, 0x19
        /*005e*/ 	.short	0x0018


	//----- nvinfo : EIATTR_PARAM_CBANK
	.align		4
        /*0060*/ 	.byte	0x04, 0x0a
        /*0062*/ 	.short	(.L_19 - .L_18)
	.align		4
.L_18:
        /*0064*/ 	.word	index@(.nv.constant0._Z14convolve2D_GPUPhS_Pd)
        /*0068*/ 	.short	0x0380
        /*006a*/ 	.short	0x0018


	//----- nvinfo : EIATTR_SW_WAR
	.align		4
.L_19:
        /*006c*/ 	.byte	0x04, 0x36
        /*006e*/ 	.short	(.L_21 - .L_20)
.L_20:
        /*0070*/ 	.word	0x00000008
.L_21:


//--------------------- .nv.callgraph             --------------------------
	.section	.nv.callgraph,"",@"SHT_CUDA_CALLGRAPH"
	.align	4
	.sectionentsize	8
	.align		4
        /*0000*/ 	.word	0x00000000
	.align		4
        /*0004*/ 	.word	0xffffffff
	.align		4
        /*0008*/ 	.word	0x00000000
	.align		4
        /*000c*/ 	.word	0xfffffffe
	.align		4
        /*0010*/ 	.word	0x00000000
	.align		4
        /*0014*/ 	.word	0xfffffffd
	.align		4
        /*0018*/ 	.word	0x00000000
	.align		4
        /*001c*/ 	.word	0xfffffffc


//--------------------- .text._Z14convolve2D_GPUPhS_Pd --------------------------
	.section	.text._Z14convolve2D_GPUPhS_Pd,"ax",@progbits
	.align	128
        .global         _Z14convolve2D_GPUPhS_Pd
        .type           _Z14convolve2D_GPUPhS_Pd,@function
        .size           _Z14convolve2D_GPUPhS_Pd,(.L_x_4 - _Z14convolve2D_GPUPhS_Pd)
        .other          _Z14convolve2D_GPUPhS_Pd,@"STO_CUDA_ENTRY STV_DEFAULT"
_Z14convolve2D_GPUPhS_Pd:
.text._Z14convolve2D_GPUPhS_Pd:
[----:B------:R-:W-:Y:S01]  /*0000*/  LDC R1, c[0x0][0x37c] ;  /* 0x0000df00ff017b82 */ /* 0x000fe20000000800 */
[----:B------:R-:W0:Y:S01]  /*0010*/  S2R R3, SR_CTAID.X ;  /* 0x0000000000037919 */ /* 0x000e220000002500 */
[----:B------:R-:W0:Y:S01]  /*0020*/  LDCU UR4, c[0x0][0x360] ;  /* 0x00006c00ff0477ac */ /* 0x000e220008000800 */
[----:B------:R-:W0:Y:S02]  /*0030*/  S2R R0, SR_TID.X ;  /* 0x0000000000007919 */ /* 0x000e240000002100 */
[----:B0-----:R-:W-:-:S05]  /*0040*/  IMAD R3, R3, UR4, R0 ;  /* 0x0000000403037c24 */ /* 0x001fca000f8e0200 */
[----:B------:R-:W-:-:S13]  /*0050*/  ISETP.GT.U32.AND P0, PT, R3, 0x5f5e0ff, PT ;  /* 0x05f5e0ff0300780c */ /* 0x000fda0003f04070 */
[----:B------:R-:W-:Y:S05]  /*0060*/  @P0 EXIT ;  /* 0x000000000000094d */ /* 0x000fea0003800000 */
[----:B------:R-:W0:Y:S01]  /*0070*/  LDCU UR5, c[0x0][0x370] ;  /* 0x00006e00ff0577ac */ /* 0x000e220008000800 */
[----:B------:R-:W-:Y:S01]  /*0080*/  IMAD.HI.U32 R0, R3, -0x2e48e8a7, RZ ;  /* 0xd1b7175903007827 */ /* 0x000fe200078e00ff */
[----:B------:R-:W1:Y:S04]  /*0090*/  LDCU.64 UR6, c[0x0][0x358] ;  /* 0x00006b00ff0677ac */ /* 0x000e680008000a00 */
[----:B------:R-:W-:Y:S01]  /*00a0*/  SHF.R.U32.HI R0, RZ, 0xd, R0 ;  /* 0x0000000dff007819 */ /* 0x000fe20000011600 */
[----:B------:R-:W2:Y:S04]  /*00b0*/  LDCU.64 UR8, c[0x0][0x388] ;  /* 0x00007100ff0877ac */ /* 0x000ea80008000a00 */
[----:B------:R-:W-:Y:S01]  /*00c0*/  IMAD R2, R0, -0x2710, R3 ;  /* 0xffffd8f000027824 */ /* 0x000fe200078e0203 */
[----:B0-----:R-:W-:-:S12]  /*00d0*/  UIMAD UR4, UR4, UR5, URZ ;  /* 0x00000005040472a4 */ /* 0x001fd8000f8e02ff */
.L_x_2:
[C---:B------:R-:W-:Y:S01]  /*00e0*/  IMAD R5, R0.reuse, 0x2710, RZ ;  /* 0x0000271000057824 */ /* 0x040fe200078e02ff */
[----:B------:R-:W-:Y:S01]  /*00f0*/  BSSY.RECONVERGENT B0, `(.L_x_0) ;  /* 0x0000074000007945 */ /* 0x000fe20003800200 */
[C---:B------:R-:W-:Y:S02]  /*0100*/  VIADD R3, R0.reuse, 0xffffffff ;  /* 0xffffffff00037836 */ /* 0x040fe40000000000 */
[C---:B------:R-:W-:Y:S02]  /*0110*/  VIADD R6, R5.reuse, 0xffffd8f0 ;  /* 0xffffd8f005067836 */ /* 0x040fe40000000000 */
[----:B------:R-:W-:Y:S02]  /*0120*/  VIADD R4, R0, 0x1 ;  /* 0x0000000100047836 */ /* 0x000fe40000000000 */
[----:B------:R-:W-:Y:S02]  /*0130*/  IMAD.MOV.U32 R7, RZ, RZ, R2 ;  /* 0x000000ffff077224 */ /* 0x000fe400078e0002 */
[----:B0-----:R-:W-:-:S07]  /*0140*/  VIADD R5, R5, 0x2710 ;  /* 0x0000271005057836 */ /* 0x001fce0000000000 */
.L_x_1:
[C---:B------:R-:W-:Y:S02]  /*0150*/  VIADD R22, R7.reuse, 0xffffffff ;  /* 0xffffffff07167836 */ /* 0x040fe40000000000 */
[----:B------:R-:W-:-:S03]  /*0160*/  VIADD R21, R7, 0x1 ;  /* 0x0000000107157836 */ /* 0x000fc60000000000 */
[----:B------:R-:W-:-:S04]  /*0170*/  VIMNMX.U32 R8, PT, PT, R3, R22, !PT ;  /* 0x0000001603087248 */ /* 0x000fc80007fe0000 */
[----:B------:R-:W-:Y:S02]  /*0180*/  ISETP.GT.U32.AND P3, PT, R8, 0x270f, PT ;  /* 0x0000270f0800780c */ /* 0x000fe40003f64070 */
[----:B------:R-:W-:-:S04]  /*0190*/  VIMNMX.U32 R8, PT, PT, R3, R7, !PT ;  /* 0x0000000703087248 */ /* 0x000fc80007fe0000 */
[----:B------:R-:W-:Y:S02]  /*01a0*/  ISETP.GT.U32.AND P5, PT, R8, 0x270f, PT ;  /* 0x0000270f0800780c */ /* 0x000fe40003fa4070 */
[----:B------:R-:W-:-:S04]  /*01b0*/  VIMNMX.U32 R8, PT, PT, R3, R21, !PT ;  /* 0x0000001503087248 */ /* 0x000fc80007fe0000 */
[----:B------:R-:W-:Y:S01]  /*01c0*/  ISETP.GT.U32.AND P0, PT, R8, 0x270f, PT ;  /* 0x0000270f0800780c */ /* 0x000fe20003f04070 */
[----:B0-----:R-:W0:Y:S01]  /*01d0*/  @!P3 LDC.64 R18, c[0x0][0x380] ;  /* 0x0000e000ff12bb82 */ /* 0x001e220000000a00 */
[----:B------:R-:W-:Y:S01]  /*01e0*/  VIMNMX.U32 R8, PT, PT, R22, R0, !PT ;  /* 0x0000000016087248 */ /* 0x000fe20007fe0000 */
[----:B------:R-:W-:-:S03]  /*01f0*/  @!P3 IMAD.IADD R9, R6, 0x1, R22 ;  /* 0x000000010609b824 */ /* 0x000fc600078e0216 */
[----:B------:R-:W-:Y:S01]  /*0200*/  ISETP.GT.U32.AND P1, PT, R8, 0x270f, PT ;  /* 0x0000270f0800780c */ /* 0x000fe20003f24070 */
[----:B------:R-:W-:Y:S02]  /*0210*/  @!P5 IMAD.IADD R11, R6, 0x1, R7 ;  /* 0x00000001060bd824 */ /* 0x000fe400078e0207 */
[----:B------:R-:W3:Y:S08]  /*0220*/  @!P5 LDC.64 R14, c[0x0][0x380] ;  /* 0x0000e000ff0edb82 */ /* 0x000ef00000000a00 */
[----:B------:R-:W4:Y:S01]  /*0230*/  @!P0 LDC.64 R12, c[0x0][0x380] ;  /* 0x0000e000ff0c8b82 */ /* 0x000f220000000a00 */
[----:B0-----:R-:W-:-:S07]  /*0240*/  @!P3 IADD3 R18, P2, PT, R9, R18, RZ ;  /* 0x000000120912b210 */ /* 0x001fce0007f5e0ff */
[----:B------:R-:W0:Y:S01]  /*0250*/  @!P3 LDC.64 R16, c[0x0][0x390] ;  /* 0x0000e400ff10bb82 */ /* 0x000e220000000a00 */
[----:B------:R-:W-:-:S07]  /*0260*/  @!P3 IMAD.X R19, RZ, RZ, R19, P2 ;  /* 0x000000ffff13b224 */ /* 0x000fce00010e0613 */
[----:B------:R-:W5:Y:S01]  /*0270*/  @!P1 LDC.64 R8, c[0x0][0x380] ;  /* 0x0000e000ff089b82 */ /* 0x000f620000000a00 */
[----:B---3--:R-:W-:Y:S01]  /*0280*/  @!P5 IADD3 R14, P2, PT, R11, R14, RZ ;  /* 0x0000000e0b0ed210 */ /* 0x008fe20007f5e0ff */
[----:B-1----:R1:W3:Y:S01]  /*0290*/  @!P3 LDG.E.U8 R20, desc[UR6][R18.64] ;  /* 0x000000061214b981 */ /* 0x0022e2000c1e1100 */
[----:B------:R-:W-:-:S03]  /*02a0*/  @!P0 IMAD.IADD R23, R6, 0x1, R21 ;  /* 0x0000000106178824 */ /* 0x000fc600078e0215 */
[----:B------:R-:W-:Y:S02]  /*02b0*/  @!P5 IMAD.X R15, RZ, RZ, R15, P2 ;  /* 0x000000ffff0fd224 */ /* 0x000fe400010e060f */
[----:B------:R-:W2:Y:S01]  /*02c0*/  @!P5 LDC.64 R10, c[0x0][0x390] ;  /* 0x0000e400ff0adb82 */ /* 0x000ea20000000a00 */
[----:B----4-:R-:W-:Y:S02]  /*02d0*/  @!P0 IADD3 R12, P2, PT, R23, R12, RZ ;  /* 0x0000000c170c8210 */ /* 0x010fe40007f5e0ff */
[----:B------:R4:W3:Y:S01]  /*02e0*/  @!P5 LDG.E.U8 R23, desc[UR6][R14.64] ;  /* 0x000000060e17d981 */ /* 0x0008e2000c1e1100 */
[----:B------:R-:W-:Y:S02]  /*02f0*/  @!P1 IMAD R25, R0, 0x2710, R22 ;  /* 0x0000271000199824 */ /* 0x000fe400078e0216 */
[----:B------:R-:W-:Y:S01]  /*0300*/  @!P0 IMAD.X R13, RZ, RZ, R13, P2 ;  /* 0x000000ffff0d8224 */ /* 0x000fe200010e060d */
[----:B0-----:R-:W3:Y:S01]  /*0310*/  @!P3 LDG.E.64 R16, desc[UR6][R16.64] ;  /* 0x000000061010b981 */ /* 0x001ee2000c1e1b00 */
[----:B-1----:R-:W0:Y:S03]  /*0320*/  @!P1 LDC.64 R18, c[0x0][0x390] ;  /* 0x0000e400ff129b82 */ /* 0x002e260000000a00 */
[----:B------:R1:W3:Y:S05]  /*0330*/  @!P0 LDG.E.U8 R12, desc[UR6][R12.64] ;  /* 0x000000060c0c8981 */ /* 0x0002ea000c1e1100 */
[----:B----4-:R-:W4:Y:S01]  /*0340*/  @!P0 LDC.64 R14, c[0x0][0x390] ;  /* 0x0000e400ff0e8b82 */ /* 0x010f220000000a00 */
[----:B-----5:R-:W-:-:S05]  /*0350*/  @!P1 IADD3 R8, P2, PT, R25, R8, RZ ;  /* 0x0000000819089210 */ /* 0x020fca0007f5e0ff */
[----:B------:R-:W-:Y:S01]  /*0360*/  @!P1 IMAD.X R9, RZ, RZ, R9, P2 ;  /* 0x000000ffff099224 */ /* 0x000fe200010e0609 */
[----:B--2---:R-:W2:Y:S04]  /*0370*/  @!P5 LDG.E.64 R10, desc[UR6][R10.64+0x8] ;  /* 0x000008060a0ad981 */ /* 0x004ea8000c1e1b00 */
[----:B------:R5:W2:Y:S04]  /*0380*/  @!P1 LDG.E.U8 R24, desc[UR6][R8.64] ;  /* 0x0000000608189981 */ /* 0x000aa8000c1e1100 */
[----:B0-----:R-:W2:Y:S04]  /*0390*/  @!P1 LDG.E.64 R18, desc[UR6][R18.64+0x18] ;  /* 0x0000180612129981 */ /* 0x001ea8000c1e1b00 */
[----:B----4-:R-:W4:Y:S01]  /*03a0*/  @!P0 LDG.E.64 R14, desc[UR6][R14.64+0x10] ;  /* 0x000010060e0e8981 */ /* 0x010f22000c1e1b00 */
[----:B------:R-:W-:-:S04]  /*03b0*/  VIMNMX.U32 R25, PT, PT, R7, R0, !PT ;  /* 0x0000000007197248 */ /* 0x000fc80007fe0000 */
[----:B------:R-:W-:Y:S02]  /*03c0*/  ISETP.GT.U32.AND P2, PT, R25, 0x270f, PT ;  /* 0x0000270f1900780c */ /* 0x000fe40003f44070 */
[----:B-1----:R-:W-:Y:S02]  /*03d0*/  VIMNMX.U32 R13, PT, PT, R21, R0, !PT ;  /* 0x00000000150d7248 */ /* 0x002fe40007fe0000 */
[----:B-----5:R-:W-:Y:S02]  /*03e0*/  CS2R R8, SRZ ;  /* 0x0000000000087805 */ /* 0x020fe4000001ff00 */
[----:B------:R-:W-:Y:S02]  /*03f0*/  ISETP.GT.U32.AND P4, PT, R13, 0x270f, PT ;  /* 0x0000270f0d00780c */ /* 0x000fe40003f84070 */
[----:B------:R-:W-:Y:S01]  /*0400*/  VIMNMX.U32 R25, PT, PT, R4, R22, !PT ;  /* 0x0000001604197248 */ /* 0x000fe20007fe0000 */
[----:B---3--:R-:W0:Y:S08]  /*0410*/  @!P3 I2F.F64.U16 R28, R20 ;  /* 0x00000014001cb312 */ /* 0x008e300000101800 */
[----:B------:R-:W2:Y:S01]  /*0420*/  @!P5 I2F.F64.U16 R26, R23 ;  /* 0x00000017001ad312 */ /* 0x000ea20000101800 */
[----:B0-----:R-:W-:-:S07]  /*0430*/  @!P3 DFMA R8, R28, R16, RZ ;  /* 0x000000101c08b22b */ /* 0x001fce00000000ff */
[----:B------:R0:W4:Y:S01]  /*0440*/  @!P0 I2F.F64.U16 R16, R12 ;  /* 0x0000000c00108312 */ /* 0x0001220000101800 */
[----:B------:R-:W-:Y:S01]  /*0450*/  ISETP.GT.U32.AND P3, PT, R25, 0x270f, PT ;  /* 0x0000270f1900780c */ /* 0x000fe20003f64070 */
[----:B0-----:R-:W0:Y:S01]  /*0460*/  @!P2 LDC.64 R12, c[0x0][0x380] ;  /* 0x0000e000ff0cab82 */ /* 0x001e220000000a00 */
[----:B--2---:R-:W-:Y:S01]  /*0470*/  @!P5 DFMA R8, R26, R10, R8 ;  /* 0x0000000a1a08d22b */ /* 0x004fe20000000008 */
[----:B------:R-:W-:-:S04]  /*0480*/  VIMNMX.U32 R10, PT, PT, R4, R7, !PT ;  /* 0x00000007040a7248 */ /* 0x000fc80007fe0000 */
[----:B------:R-:W1:Y:S01]  /*0490*/  @!P1 I2F.F64.U16 R24, R24 ;  /* 0x0000001800189312 */ /* 0x000e620000101800 */
[----:B------:R-:W-:Y:S02]  /*04a0*/  ISETP.GT.U32.AND P5, PT, R10, 0x270f, PT ;  /* 0x0000270f0a00780c */ /* 0x000fe40003fa4070 */
[----:B------:R-:W2:Y:S01]  /*04b0*/  @!P4 LDC.64 R10, c[0x0][0x380] ;  /* 0x0000e000ff0acb82 */ /* 0x000ea20000000a00 */
[----:B------:R-:W-:Y:S01]  /*04c0*/  IMAD R20, R0, 0x2710, R7 ;  /* 0x0000271000147824 */ /* 0x000fe200078e0207 */
[----:B----4-:R-:W-:-:S06]  /*04d0*/  @!P0 DFMA R8, R16, R14, R8 ;  /* 0x0000000e1008822b */ /* 0x010fcc0000000008 */
[----:B------:R-:W3:Y:S01]  /*04e0*/  @!P3 LDC.64 R14, c[0x0][0x380] ;  /* 0x0000e000ff0ebb82 */ /* 0x000ee20000000a00 */
[----:B------:R-:W-:Y:S01]  /*04f0*/  VIMNMX.U32 R16, PT, PT, R4, R21, !PT ;  /* 0x0000001504107248 */ /* 0x000fe20007fe0000 */
[----:B-1----:R-:W-:Y:S01]  /*0500*/  @!P1 DFMA R8, R24, R18, R8 ;  /* 0x000000121808922b */ /* 0x002fe20000000008 */
[----:B0-----:R-:W-:-:S05]  /*0510*/  @!P2 IADD3 R24, P1, PT, R20, R12, RZ ;  /* 0x0000000c1418a210 */ /* 0x001fca0007f3e0ff */
[----:B------:R-:W0:Y:S01]  /*0520*/  @!P2 LDC.64 R18, c[0x0][0x390] ;  /* 0x0000e400ff12ab82 */ /* 0x000e220000000a00 */
[----:B------:R-:W-:Y:S01]  /*0530*/  ISETP.GT.U32.AND P0, PT, R16, 0x270f, PT ;  /* 0x0000270f1000780c */ /* 0x000fe20003f04070 */
[----:B------:R-:W-:-:S06]  /*0540*/  @!P2 IMAD.X R25, RZ, RZ, R13, P1 ;  /* 0x000000ffff19a224 */ /* 0x000fcc00008e060d */
[----:B------:R-:W1:Y:S01]  /*0550*/  @!P5 LDC.64 R16, c[0x0][0x380] ;  /* 0x0000e000ff10db82 */ /* 0x000e620000000a00 */
[----:B------:R-:W-:Y:S01]  /*0560*/  @!P4 IMAD R23, R0, 0x2710, R21 ;  /* 0x000027100017c824 */ /* 0x000fe200078e0215 */
[----:B------:R-:W4:Y:S01]  /*0570*/  @!P2 LDG.E.U8 R24, desc[UR6][R24.64] ;  /* 0x000000061818a981 */ /* 0x000f22000c1e1100 */
[----:B------:R-:W-:-:S03]  /*0580*/  @!P3 IMAD.IADD R27, R5, 0x1, R22 ;  /* 0x00000001051bb824 */ /* 0x000fc600078e0216 */
[----:B--2---:R-:W-:Y:S02]  /*0590*/  @!P4 IADD3 R10, P1, PT, R23, R10, RZ ;  /* 0x0000000a170ac210 */ /* 0x004fe40007f3e0ff */
[----:B------:R-:W2:Y:S03]  /*05a0*/  @!P0 LDC.64 R12, c[0x0][0x380] ;  /* 0x0000e000ff0c8b82 */ /* 0x000ea60000000a00 */
[----:B------:R-:W-:-:S05]  /*05b0*/  @!P4 IMAD.X R11, RZ, RZ, R11, P1 ;  /* 0x000000ffff0bc224 */ /* 0x000fca00008e060b */
[----:B------:R-:W5:Y:S01]  /*05c0*/  @!P4 LDC.64 R22, c[0x0][0x390] ;  /* 0x0000e400ff16cb82 */ /* 0x000f620000000a00 */
[----:B---3--:R-:W-:Y:S01]  /*05d0*/  @!P3 IADD3 R14, P6, PT, R27, R14, RZ ;  /* 0x0000000e1b0eb210 */ /* 0x008fe20007fde0ff */
[----:B------:R3:W4:Y:S01]  /*05e0*/  @!P4 LDG.E.U8 R25, desc[UR6][R10.64] ;  /* 0x000000060a19c981 */ /* 0x000722000c1e1100 */
[----:B------:R-:W-:-:S03]  /*05f0*/  @!P5 IMAD.IADD R27, R5, 0x1, R7 ;  /* 0x00000001051bd824 */ /* 0x000fc600078e0207 */
[----:B0-----:R-:W4:Y:S01]  /*0600*/  @!P2 LDG.E.64 R18, desc[UR6][R18.64+0x20] ;  /* 0x000020061212a981 */ /* 0x001f22000c1e1b00 */
[----:B------:R-:W-:Y:S01]  /*0610*/  @!P3 IMAD.X R15, RZ, RZ, R15, P6 ;  /* 0x000000ffff0fb224 */ /* 0x000fe200030e060f */
[----:B---3--:R-:W0:Y:S01]  /*0620*/  @!P3 LDC.64 R10, c[0x0][0x390] ;  /* 0x0000e400ff0abb82 */ /* 0x008e220000000a00 */
[----:B-1----:R-:W-:Y:S01]  /*0630*/  @!P5 IADD3 R16, P1, PT, R27, R16, RZ ;  /* 0x000000101b10d210 */ /* 0x002fe20007f3e0ff */
[----:B------:R-:W-:Y:S02]  /*0640*/  @!P0 IMAD.IADD R27, R5, 0x1, R21 ;  /* 0x00000001051b8824 */ /* 0x000fe400078e0215 */
[----:B------:R1:W3:Y:S02]  /*0650*/  @!P3 LDG.E.U8 R21, desc[UR6][R14.64] ;  /* 0x000000060e15b981 */ /* 0x0002e4000c1e1100 */
[----:B------:R-:W-:Y:S01]  /*0660*/  @!P5 IMAD.X R17, RZ, RZ, R17, P1 ;  /* 0x000000ffff11d224 */ /* 0x000fe200008e0611 */
[----:B--2---:R-:W-:-:S04]  /*0670*/  @!P0 IADD3 R12, P6, PT, R27, R12, RZ ;  /* 0x0000000c1b0c8210 */ /* 0x004fc80007fde0ff */
[----:B------:R2:W3:Y:S01]  /*0680*/  @!P5 LDG.E.U8 R26, desc[UR6][R16.64] ;  /* 0x00000006101ad981 */ /* 0x0004e2000c1e1100 */
[----:B-1----:R-:W1:Y:S03]  /*0690*/  @!P5 LDC.64 R14, c[0x0][0x390] ;  /* 0x0000e400ff0edb82 */ /* 0x002e660000000a00 */
[----:B-----5:R-:W5:Y:S01]  /*06a0*/  @!P4 LDG.E.64 R22, desc[UR6][R22.64+0x28] ;  /* 0x000028061616c981 */ /* 0x020f62000c1e1b00 */
[----:B------:R-:W-:-:S05]  /*06b0*/  @!P0 IMAD.X R13, RZ, RZ, R13, P6 ;  /* 0x000000ffff0d8224 */ /* 0x000fca00030e060d */
[----:B------:R-:W5:Y:S01]  /*06c0*/  @!P0 LDG.E.U8 R12, desc[UR6][R12.64] ;  /* 0x000000060c0c8981 */ /* 0x000f62000c1e1100 */
[----:B--2---:R-:W2:Y:S03]  /*06d0*/  @!P0 LDC.64 R16, c[0x0][0x390] ;  /* 0x0000e400ff108b82 */ /* 0x004ea60000000a00 */
[----:B0-----:R-:W5:Y:S04]  /*06e0*/  @!P3 LDG.E.64 R10, desc[UR6][R10.64+0x30] ;  /* 0x000030060a0ab981 */ /* 0x001f68000c1e1b00 */
[----:B-1----:R-:W5:Y:S04]  /*06f0*/  @!P5 LDG.E.64 R14, desc[UR6][R14.64+0x38] ;  /* 0x000038060e0ed981 */ /* 0x002f68000c1e1b00 */
[----:B--2---:R-:W2:Y:S01]  /*0700*/  @!P0 LDG.E.64 R16, desc[UR6][R16.64+0x40] ;  /* 0x0000400610108981 */ /* 0x004ea2000c1e1b00 */
[----:B------:R-:W-:Y:S01]  /*0710*/  VIADD R7, R7, UR4 ;  /* 0x0000000407077c36 */ /* 0x000fe20008000000 */
[----:B----4-:R-:W0:Y:S02]  /*0720*/  @!P2 I2F.F64.U16 R28, R24 ;  /* 0x00000018001ca312 */ /* 0x010e240000101800 */
[----:B0-----:R-:W-:-:S06]  /*0730*/  @!P2 DFMA R8, R28, R18, R8 ;  /* 0x000000121c08a22b */ /* 0x001fcc0000000008 */
[----:B------:R-:W5:Y:S08]  /*0740*/  @!P4 I2F.F64.U16 R18, R25 ;  /* 0x000000190012c312 */ /* 0x000f700000101800 */
[----:B---3--:R-:W0:Y:S08]  /*0750*/  @!P3 I2F.F64.U16 R24, R21 ;  /* 0x000000150018b312 */ /* 0x008e300000101800 */
[----:B------:R-:W1:Y:S01]  /*0760*/  @!P5 I2F.F64.U16 R26, R26 ;  /* 0x0000001a001ad312 */ /* 0x000e620000101800 */
[----:B-----5:R-:W-:-:S07]  /*0770*/  @!P4 DFMA R8, R18, R22, R8 ;  /* 0x000000161208c22b */ /* 0x020fce0000000008 */
[----:B------:R-:W2:Y:S01]  /*0780*/  @!P0 I2F.F64.U16 R12, R12 ;  /* 0x0000000c000c8312 */ /* 0x000ea20000101800 */
[----:B0-----:R-:W-:-:S08]  /*0790*/  @!P3 DFMA R8, R24, R10, R8 ;  /* 0x0000000a1808b22b */ /* 0x001fd00000000008 */
[----:B-1----:R-:W-:-:S08]  /*07a0*/  @!P5 DFMA R8, R26, R14, R8 ;  /* 0x0000000e1a08d22b */ /* 0x002fd00000000008 */
[----:B--2---:R-:W-:-:S08]  /*07b0*/  @!P0 DFMA R8, R12, R16, R8 ;  /* 0x000000100c08822b */ /* 0x004fd00000000008 */
[----:B------:R-:W-:Y:S01]  /*07c0*/  DADD R8, |R8|, 0.5 ;  /* 0x3fe0000008087429 */ /* 0x000fe20000000200 */
[----:B------:R-:W-:-:S09]  /*07d0*/  IADD3 R10, P0, PT, R20, UR8, RZ ;  /* 0x00000008140a7c10 */ /* 0x000fd2000ff1e0ff */
[----:B------:R-:W0:Y:S01]  /*07e0*/  F2I.U32.F64.TRUNC R9, R8 ;  /* 0x0000000800097311 */ /* 0x000e22000030d000 */
[----:B------:R-:W-:Y:S02]  /*07f0*/  LEA.HI.X.SX32 R11, R20, UR9, 0x1, P0 ;  /* 0x00000009140b7c11 */ /* 0x000fe400080f0eff */
[----:B------:R-:W-:-:S03]  /*0800*/  ISETP.GE.AND P0, PT, R7, 0x2710, PT ;  /* 0x000027100700780c */ /* 0x000fc60003f06270 */
[----:B0-----:R0:W-:Y:S10]  /*0810*/  STG.E.U8 desc[UR6][R10.64], R9 ;  /* 0x000000090a007986 */ /* 0x0011f4000c101106 */
[----:B------:R-:W-:Y:S05]  /*0820*/  @!P0 BRA `(.L_x_1) ;  /* 0xfffffff800488947 */ /* 0x000fea000383ffff */
[----:B------:R-:W-:Y:S05]  /*0830*/  BSYNC.RECONVERGENT B0 ;  /* 0x0000000000007941 */ /* 0x000fea0003800200 */
.L_x_0:
[----:B------:R-:W-:-:S05]  /*0840*/  VIADD R0, R0, UR4 ;  /* 0x0000000400007c36 */ /* 0x000fca0008000000 */
[----:B------:R-:W-:-:S13]  /*0850*/  ISETP.GE.AND P0, PT, R0, 0x2710, PT ;  /* 0x000027100000780c */ /* 0x000fda0003f06270 */
[----:B------:R-:W-:Y:S05]  /*0860*/  @!P0 BRA `(.L_x_2) ;  /* 0xfffffff8001c8947 */ /* 0x000fea000383ffff */
[----:B------:R-:W-:Y:S05]  /*0870*/  EXIT ;  /* 0x000000000000794d */ /* 0x000fea0003800000 */
.L_x_3:
[----:B------:R-:W-:-:S00]  /*0880*/  BRA `(.L_x_3) ;  /* 0xfffffffc00fc7947 */ /* 0x000fc0000383ffff */
[----:B------:R-:W-:-:S00]  /*0890*/  NOP ;  /* 0x0000000000007918 */ /* 0x000fc00000000000 */
        /* <DEDUP_REMOVED lines=14> */
.L_x_4:


//--------------------- .nv.shared.reserved.0     --------------------------
	.section	.nv.shared.reserved.0,"aw",@nobits
	.weak		__nv_reservedSMEM_offset_0_alias
	.size		__nv_reservedSMEM_offset_0_alias, 0, 64
	.other		__nv_reservedSMEM_offset_0_alias,@"STO_CUDA_RESERVED_SHARED STV_DEFAULT"
__nv_reservedSMEM_offset_0_alias:
	.zero		0
	.zero		64


//--------------------- .nv.constant0._Z14convolve2D_GPUPhS_Pd --------------------------
	.section	.nv.constant0._Z14convolve2D_GPUPhS_Pd,"a",@progbits
	.sectionflags	@""
	.align	4
.nv.constant0._Z14convolve2D_GPUPhS_Pd:
	.zero		920


//--------------------- SYMBOLS --------------------------

	.type		.nv.reservedSmem.offset0,@object
	.size		.nv.reservedSmem.offset0,0x4
